	.headerflags	@"EF_CUDA_TEXMODE_UNIFIED EF_CUDA_64BIT_ADDRESS EF_CUDA_ACCELERATORS EF_CUDA_SM90 EF_CUDA_VIRTUAL_SM(EF_CUDA_SM90)"
	.elftype	@"ET_EXEC"


//--------------------- .nv.info                  --------------------------
	.section	.nv.info,"",@"SHT_CUDA_INFO"
	.align	4


	//----- nvinfo : EIATTR_REGCOUNT
	.align		4
        /*0000*/ 	.byte	0x04, 0x2f
        /*0002*/ 	.short	(.L_1 - .L_0)
	.align		4
.L_0:
        /*0004*/ 	.word	index@(triton_poi_fused_max_1)
        /*0008*/ 	.word	0x00000017


	//----- nvinfo : EIATTR_MIN_STACK_SIZE
	.align		4
.L_1:
        /*000c*/ 	.byte	0x04, 0x12
        /*000e*/ 	.short	(.L_3 - .L_2)
	.align		4
.L_2:
        /*0010*/ 	.word	index@(triton_poi_fused_max_1)
        /*0014*/ 	.word	0x00000000


	//----- nvinfo : EIATTR_FRAME_SIZE
	.align		4
.L_3:
        /*0018*/ 	.byte	0x04, 0x11
        /*001a*/ 	.short	(.L_5 - .L_4)
	.align		4
.L_4:
        /*001c*/ 	.word	index@(triton_poi_fused_max_1)
        /*0020*/ 	.word	0x00000000


	//----- nvinfo : EIATTR_MIN_STACK_SIZE
	.align		4
.L_5:
        /*0024*/ 	.byte	0x04, 0x12
        /*0026*/ 	.short	(.L_7 - .L_6)
	.align		4
.L_6:
        /*0028*/ 	.word	index@(triton_poi_fused_max_1)
        /*002c*/ 	.word	0x00000000
.L_7:


//--------------------- .nv.info.triton_poi_fused_max_1 --------------------------
	.section	.nv.info.triton_poi_fused_max_1,"",@"SHT_CUDA_INFO"
	.sectionflags	@""
	.align	4


	//----- nvinfo : EIATTR_CUDA_API_VERSION
	.align		4
        /*0000*/ 	.byte	0x04, 0x37
        /*0002*/ 	.short	(.L_9 - .L_8)
.L_8:
        /*0004*/ 	.word	0x0000007c


	//----- nvinfo : EIATTR_KPARAM_INFO
	.align		4
.L_9:
        /*0008*/ 	.byte	0x04, 0x17
        /*000a*/ 	.short	(.L_11 - .L_10)
.L_10:
        /*000c*/ 	.word	0x00000000
        /*0010*/ 	.short	0x0002
        /*0012*/ 	.short	0x0010
        /*0014*/ 	.byte	0x00, 0xf0, 0x11, 0x00


	//----- nvinfo : EIATTR_KPARAM_INFO
	.align		4
.L_11:
        /*0018*/ 	.byte	0x04, 0x17
        /*001a*/ 	.short	(.L_13 - .L_12)
.L_12:
        /*001c*/ 	.word	0x00000000
        /*0020*/ 	.short	0x0001
        /*0022*/ 	.short	0x0008
        /*0024*/ 	.byte	0x00, 0xf4, 0x21, 0x00


	//----- nvinfo : EIATTR_KPARAM_INFO
	.align		4
.L_13:
        /*0028*/ 	.byte	0x04, 0x17
        /*002a*/ 	.short	(.L_15 - .L_14)
.L_14:
        /*002c*/ 	.word	0x00000000
        /*0030*/ 	.short	0x0000
        /*0032*/ 	.short	0x0000
        /*0034*/ 	.byte	0x00, 0xf4, 0x21, 0x00


	//----- nvinfo : EIATTR_SPARSE_MMA_MASK
	.align		4
.L_15:
        /*0038*/ 	.byte	0x03, 0x50
        /*003a*/ 	.short	0x0000


	//----- nvinfo : EIATTR_MAXREG_COUNT
	.align		4
        /*003c*/ 	.byte	0x03, 0x1b
        /*003e*/ 	.short	0x00ff


	//----- nvinfo : EIATTR_EXIT_INSTR_OFFSETS
	.align		4
        /*0040*/ 	.byte	0x04, 0x1c
        /*0042*/ 	.short	(.L_17 - .L_16)


	//   ....[0]....
.L_16:
        /*0044*/ 	.word	0x00000540


	//   ....[1]....
        /*0048*/ 	.word	0x00000560


	//----- nvinfo : EIATTR_REQNTID
	.align		4
.L_17:
        /*004c*/ 	.byte	0x04, 0x10
        /*004e*/ 	.short	(.L_19 - .L_18)
.L_18:
        /*0050*/ 	.word	0x00000020
        /*0054*/ 	.word	0x00000001
        /*0058*/ 	.word	0x00000001


	//----- nvinfo : EIATTR_CBANK_PARAM_SIZE
	.align		4
.L_19:
        /*005c*/ 	.byte	0x03, 0x19
        /*005e*/ 	.short	0x0014


	//----- nvinfo : EIATTR_PARAM_CBANK
	.align		4
        /*0060*/ 	.byte	0x04, 0x0a
        /*0062*/ 	.short	(.L_21 - .L_20)
	.align		4
.L_20:
        /*0064*/ 	.word	index@(.nv.constant0.triton_poi_fused_max_1)
        /*0068*/ 	.short	0x0210
        /*006a*/ 	.short	0x0014


	//----- nvinfo : EIATTR_SW_WAR
	.align		4
.L_21:
        /*006c*/ 	.byte	0x04, 0x36
        /*006e*/ 	.short	(.L_23 - .L_22)
.L_22:
        /*0070*/ 	.word	0x00000008
.L_23:


//--------------------- .nv.callgraph             --------------------------
	.section	.nv.callgraph,"",@"SHT_CUDA_CALLGRAPH"
	.align	4
	.sectionentsize	8
	.align		4
        /*0000*/ 	.word	0x00000000
	.align		4
        /*0004*/ 	.word	0xffffffff
	.align		4
        /*0008*/ 	.word	0x00000000
	.align		4
        /*000c*/ 	.word	0xfffffffe
	.align		4
        /*0010*/ 	.word	0x00000000
	.align		4
        /*0014*/ 	.word	0xfffffffd
	.align		4
        /*0018*/ 	.word	0x00000000
	.align		4
        /*001c*/ 	.word	0xfffffffc


//--------------------- .text.triton_poi_fused_max_1 --------------------------
	.section	.text.triton_poi_fused_max_1,"ax",@progbits
	.align	128
        .global         triton_poi_fused_max_1
        .type           triton_poi_fused_max_1,@function
        .size           triton_poi_fused_max_1,(.L_x_1 - triton_poi_fused_max_1)
        .other          triton_poi_fused_max_1,@"STO_CUDA_ENTRY STV_DEFAULT"
triton_poi_fused_max_1:
.text.triton_poi_fused_max_1:
[----:B------:R-:W0:Y:S02]  /*0000*/  LDC R1, c[0x0][0x28] ;  /* 0x00000a00ff017b82 */ /* 0x000e240000000800 */
[----:B------:R-:W1:Y:S01]  /*0010*/  S2R R20, SR_TID.X ;  /* 0x0000000000147919 */ /* 0x000e620000002100 */
[----:B------:R-:W2:Y:S01]  /*0020*/  LDC.64 R2, c[0x0][0x210] ;  /* 0x00008400ff027b82 */ /* 0x000ea20000000a00 */
[----:B------:R-:W-:Y:S01]  /*0030*/  CS2R R18, SRZ ;  /* 0x0000000000127805 */ /* 0x000fe2000001ff00 */
[----:B------:R-:W-:Y:S01]  /*0040*/  ULDC.64 UR4, c[0x0][0x208] ;  /* 0x0000820000047ab9 */ /* 0x000fe20000000a00 */
[----:B------:R-:W3:Y:S01]  /*0050*/  S2R R5, SR_CTAID.X ;  /* 0x0000000000057919 */ /* 0x000ee20000002500 */
[----:B-1----:R-:W-:-:S05]  /*0060*/  LOP3.LUT R0, R20, 0x3, RZ, 0xc0, !PT ;  /* 0x0000000314007812 */ /* 0x002fca00078ec0ff */
[----:B---3--:R-:W-:-:S04]  /*0070*/  IMAD R5, R5, 0x4, R0 ;  /* 0x0000000405057824 */ /* 0x008fc800078e0200 */
[C---:B------:R-:W-:Y:S01]  /*0080*/  IMAD.SHL.U32 R7, R5.reuse, 0x40, RZ ;  /* 0x0000004005077824 */ /* 0x040fe200078e00ff */
[----:B------:R-:W-:-:S03]  /*0090*/  ISETP.GE.AND P0, PT, R5, 0x4, PT ;  /* 0x000000040500780c */ /* 0x000fc60003f06270 */
[----:B--2---:R-:W-:Y:S01]  /*00a0*/  IMAD.WIDE R2, R7, 0x4, R2 ;  /* 0x0000000407027825 */ /* 0x004fe200078e0202 */
[----:B------:R-:W-:-:S03]  /*00b0*/  CS2R R6, SRZ ;  /* 0x0000000000067805 */ /* 0x000fc6000001ff00 */
[----:B------:R-:W-:-:S06]  /*00c0*/  IMAD.MOV.U32 R0, RZ, RZ, RZ ;  /* 0x000000ffff007224 */ /* 0x000fcc00078e00ff */
[----:B------:R-:W2:Y:S04]  /*00d0*/  @!P0 LDG.E.EL R19, desc[UR4][R2.64+0x40] ;  /* 0x0000400402138981 */ /* 0x000ea8000c2e1900 */
[----:B------:R-:W3:Y:S01]  /*00e0*/  @!P0 LDG.E.EL R18, desc[UR4][R2.64+0x50] ;  /* 0x0000500402128981 */ /* 0x000ee2000c2e1900 */
[----:B------:R-:W-:Y:S01]  /*00f0*/  IMAD.MOV.U32 R4, RZ, RZ, RZ ;  /* 0x000000ffff047224 */ /* 0x000fe200078e00ff */
[----:B------:R-:W-:Y:S02]  /*0100*/  CS2R R8, SRZ ;  /* 0x0000000000087805 */ /* 0x000fe4000001ff00 */
[----:B------:R-:W4:Y:S01]  /*0110*/  @!P0 LDG.E.EL R0, desc[UR4][R2.64+0x44] ;  /* 0x0000440402008981 */ /* 0x000f22000c2e1900 */
[----:B------:R-:W-:-:S03]  /*0120*/  CS2R R16, SRZ ;  /* 0x0000000000107805 */ /* 0x000fc6000001ff00 */
[----:B------:R-:W5:Y:S01]  /*0130*/  @!P0 LDG.E.EL R7, desc[UR4][R2.64+0x54] ;  /* 0x0000540402078981 */ /* 0x000f62000c2e1900 */
[----:B------:R-:W-:-:S03]  /*0140*/  CS2R R10, SRZ ;  /* 0x00000000000a7805 */ /* 0x000fc6000001ff00 */
[----:B------:R-:W5:Y:S04]  /*0150*/  @!P0 LDG.E.EL R4, desc[UR4][R2.64+0x48] ;  /* 0x0000480402048981 */ /* 0x000f68000c2e1900 */
[----:B------:R-:W5:Y:S04]  /*0160*/  @!P0 LDG.E.EL R8, desc[UR4][R2.64+0x58] ;  /* 0x0000580402088981 */ /* 0x000f68000c2e1900 */
[----:B------:R-:W5:Y:S04]  /*0170*/  @!P0 LDG.E.EL R17, desc[UR4][R2.64+0x60] ;  /* 0x0000600402118981 */ /* 0x000f68000c2e1900 */
[----:B------:R-:W5:Y:S04]  /*0180*/  @!P0 LDG.E.EL R10, desc[UR4][R2.64+0x64] ;  /* 0x00006404020a8981 */ /* 0x000f68000c2e1900 */
[----:B------:R-:W5:Y:S04]  /*0190*/  @!P0 LDG.E.EL R6, desc[UR4][R2.64+0x4c] ;  /* 0x00004c0402068981 */ /* 0x000f68000c2e1900 */
[----:B------:R-:W5:Y:S04]  /*01a0*/  @!P0 LDG.E.EL R9, desc[UR4][R2.64+0x5c] ;  /* 0x00005c0402098981 */ /* 0x000f68000c2e1900 */
[----:B------:R-:W5:Y:S01]  /*01b0*/  @!P0 LDG.E.EL R11, desc[UR4][R2.64+0x68] ;  /* 0x00006804020b8981 */ /* 0x000f62000c2e1900 */
[----:B------:R-:W-:-:S03]  /*01c0*/  CS2R R12, SRZ ;  /* 0x00000000000c7805 */ /* 0x000fc6000001ff00 */
[----:B------:R-:W5:Y:S04]  /*01d0*/  @!P0 LDG.E.EL R16, desc[UR4][R2.64+0x70] ;  /* 0x0000700402108981 */ /* 0x000f68000c2e1900 */
[----:B------:R-:W5:Y:S01]  /*01e0*/  @!P0 LDG.E.EL R12, desc[UR4][R2.64+0x6c] ;  /* 0x00006c04020c8981 */ /* 0x000f62000c2e1900 */
[----:B------:R-:W-:-:S03]  /*01f0*/  CS2R R14, SRZ ;  /* 0x00000000000e7805 */ /* 0x000fc6000001ff00 */
[----:B------:R-:W5:Y:S04]  /*0200*/  @!P0 LDG.E.EL R13, desc[UR4][R2.64+0x74] ;  /* 0x00007404020d8981 */ /* 0x000f68000c2e1900 */
[----:B------:R-:W5:Y:S04]  /*0210*/  @!P0 LDG.E.EL R14, desc[UR4][R2.64+0x78] ;  /* 0x00007804020e8981 */ /* 0x000f68000c2e1900 */
[----:B------:R1:W5:Y:S02]  /*0220*/  @!P0 LDG.E.EL R15, desc[UR4][R2.64+0x7c] ;  /* 0x00007c04020f8981 */ /* 0x000364000c2e1900 */
[----:B-1----:R-:W1:Y:S02]  /*0230*/  LDC.64 R2, c[0x0][0x218] ;  /* 0x00008600ff027b82 */ /* 0x002e640000000a00 */
[----:B-1----:R-:W-:Y:S01]  /*0240*/  IMAD.WIDE R2, R5, 0x4, R2 ;  /* 0x0000000405027825 */ /* 0x002fe200078e0202 */
[----:B--2---:R-:W-:-:S02]  /*0250*/  FSETP.NAN.AND P1, PT, R19, R19, PT ;  /* 0x000000131300720b */ /* 0x004fc40003f28000 */
[C---:B---3--:R-:W-:Y:S02]  /*0260*/  FSETP.NAN.AND P3, PT, R18.reuse, R18, PT ;  /* 0x000000121200720b */ /* 0x048fe40003f68000 */
[----:B----4-:R-:W-:Y:S02]  /*0270*/  FSETP.GT.AND P0, PT, R19, R0, PT ;  /* 0x000000001300720b */ /* 0x010fe40003f04000 */
[----:B-----5:R-:W-:-:S07]  /*0280*/  FSETP.GT.AND P2, PT, R18, R7, PT ;  /* 0x000000071200720b */ /* 0x020fce0003f44000 */
[----:B------:R-:W-:Y:S02]  /*0290*/  @!P1 FSEL R19, R19, R0, P0 ;  /* 0x0000000013139208 */ /* 0x000fe40000000000 */
[----:B------:R-:W-:Y:S02]  /*02a0*/  @!P3 FSEL R18, R18, R7, P2 ;  /* 0x000000071212b208 */ /* 0x000fe40001000000 */
[----:B------:R-:W-:Y:S02]  /*02b0*/  FSETP.GT.AND P0, PT, R19, R4, PT ;  /* 0x000000041300720b */ /* 0x000fe40003f04000 */
[----:B------:R-:W-:Y:S02]  /*02c0*/  FSETP.GT.AND P2, PT, R18, R8, PT ;  /* 0x000000081200720b */ /* 0x000fe40003f44000 */
[----:B------:R-:W-:Y:S02]  /*02d0*/  FSETP.NAN.AND P5, PT, R17, R17, PT ;  /* 0x000000111100720b */ /* 0x000fe40003fa8000 */
[----:B------:R-:W-:-:S02]  /*02e0*/  FSETP.NAN.AND P1, PT, R19, R19, PT ;  /* 0x000000131300720b */ /* 0x000fc40003f28000 */
[----:B------:R-:W-:Y:S02]  /*02f0*/  FSETP.NAN.AND P3, PT, R18, R18, PT ;  /* 0x000000121200720b */ /* 0x000fe40003f68000 */
[----:B------:R-:W-:-:S03]  /*0300*/  FSETP.GT.AND P4, PT, R17, R10, PT ;  /* 0x0000000a1100720b */ /* 0x000fc60003f84000 */
[----:B------:R-:W-:Y:S02]  /*0310*/  @!P0 FSEL R19, R19, R4, P1 ;  /* 0x0000000413138208 */ /* 0x000fe40000800000 */
[----:B------:R-:W-:Y:S02]  /*0320*/  @!P2 FSEL R18, R18, R8, P3 ;  /* 0x000000081212a208 */ /* 0x000fe40001800000 */
[----:B------:R-:W-:Y:S02]  /*0330*/  @!P5 FSEL R17, R17, R10, P4 ;  /* 0x0000000a1111d208 */ /* 0x000fe40002000000 */
[----:B------:R-:W-:Y:S02]  /*0340*/  FSETP.GT.AND P6, PT, R19, R6, PT ;  /* 0x000000061300720b */ /* 0x000fe40003fc4000 */
[----:B------:R-:W-:Y:S02]  /*0350*/  FSETP.GT.AND P2, PT, R18, R9, PT ;  /* 0x000000091200720b */ /* 0x000fe40003f44000 */
[----:B------:R-:W-:-:S02]  /*0360*/  FSETP.GT.AND P4, PT, R17, R11, PT ;  /* 0x0000000b1100720b */ /* 0x000fc40003f84000 */
[----:B------:R-:W-:Y:S02]  /*0370*/  FSETP.NAN.AND P1, PT, R19, R19, PT ;  /* 0x000000131300720b */ /* 0x000fe40003f28000 */
[----:B------:R-:W-:Y:S02]  /*0380*/  FSETP.NAN.AND P3, PT, R18, R18, PT ;  /* 0x000000121200720b */ /* 0x000fe40003f68000 */
[----:B------:R-:W-:Y:S02]  /*0390*/  FSETP.NAN.AND P5, PT, R17, R17, PT ;  /* 0x000000111100720b */ /* 0x000fe40003fa8000 */
[----:B------:R-:W-:Y:S02]  /*03a0*/  FSETP.NAN.AND P0, PT, R16, R16, PT ;  /* 0x000000101000720b */ /* 0x000fe40003f08000 */
[----:B------:R-:W-:Y:S02]  /*03b0*/  @!P6 FSEL R19, R19, R6, P1 ;  /* 0x000000061313e208 */ /* 0x000fe40000800000 */
[----:B------:R-:W-:-:S02]  /*03c0*/  @!P2 FSEL R18, R18, R9, P3 ;  /* 0x000000091212a208 */ /* 0x000fc40001800000 */
[----:B------:R-:W-:Y:S02]  /*03d0*/  @!P4 FSEL R17, R17, R11, P5 ;  /* 0x0000000b1111c208 */ /* 0x000fe40002800000 */
[----:B------:R-:W-:Y:S02]  /*03e0*/  FSETP.GT.AND P3, PT, R19, R18, PT ;  /* 0x000000121300720b */ /* 0x000fe40003f64000 */
[----:B------:R-:W-:Y:S02]  /*03f0*/  FSETP.GT.AND P1, PT, R17, R12, PT ;  /* 0x0000000c1100720b */ /* 0x000fe40003f24000 */
[C---:B------:R-:W-:Y:S02]  /*0400*/  FSETP.GT.AND P2, PT, R16.reuse, R13, PT ;  /* 0x0000000d1000720b */ /* 0x040fe40003f44000 */
[----:B------:R-:W-:Y:S02]  /*0410*/  FSETP.NAN.AND P4, PT, R19, R19, PT ;  /* 0x000000131300720b */ /* 0x000fe40003f88000 */
[----:B------:R-:W-:-:S02]  /*0420*/  @!P0 FSEL R16, R16, R13, P2 ;  /* 0x0000000d10108208 */ /* 0x000fc40001000000 */
[----:B------:R-:W-:Y:S02]  /*0430*/  FSETP.NAN.AND P0, PT, R17, R17, PT ;  /* 0x000000111100720b */ /* 0x000fe40003f08000 */
[----:B------:R-:W-:Y:S02]  /*0440*/  FSETP.GT.AND P2, PT, R16, R14, PT ;  /* 0x0000000e1000720b */ /* 0x000fe40003f44000 */
[----:B------:R-:W-:Y:S02]  /*0450*/  @!P3 FSEL R19, R19, R18, P4 ;  /* 0x000000121313b208 */ /* 0x000fe40002000000 */
[----:B------:R-:W-:-:S04]  /*0460*/  @!P1 FSEL R17, R17, R12, P0 ;  /* 0x0000000c11119208 */ /* 0x000fc80000000000 */
[----:B------:R-:W-:Y:S02]  /*0470*/  FSETP.GT.AND P1, PT, R19, R17, PT ;  /* 0x000000111300720b */ /* 0x000fe40003f24000 */
[----:B------:R-:W-:-:S04]  /*0480*/  FSETP.NAN.AND P0, PT, R16, R16, PT ;  /* 0x000000101000720b */ /* 0x000fc80003f08000 */
[----:B------:R-:W-:Y:S02]  /*0490*/  @!P2 FSEL R16, R16, R14, P0 ;  /* 0x0000000e1010a208 */ /* 0x000fe40000000000 */
[----:B------:R-:W-:Y:S02]  /*04a0*/  FSETP.NAN.AND P0, PT, R19, R19, PT ;  /* 0x000000131300720b */ /* 0x000fe40003f08000 */
[----:B------:R-:W-:-:S03]  /*04b0*/  FSETP.GT.AND P2, PT, R16, R15, PT ;  /* 0x0000000f1000720b */ /* 0x000fc60003f44000 */
[----:B------:R-:W-:Y:S02]  /*04c0*/  @!P1 FSEL R19, R19, R17, P0 ;  /* 0x0000001113139208 */ /* 0x000fe40000000000 */
[----:B------:R-:W-:Y:S02]  /*04d0*/  LOP3.LUT P0, RZ, R20, 0x1c, RZ, 0xc0, !PT ;  /* 0x0000001c14ff7812 */ /* 0x000fe4000780c0ff */
[----:B------:R-:W-:Y:S02]  /*04e0*/  FSETP.NAN.AND P3, PT, R19, R19, PT ;  /* 0x000000131300720b */ /* 0x000fe40003f68000 */
[----:B------:R-:W-:Y:S02]  /*04f0*/  ISETP.LT.AND P0, PT, R5, 0x4, !P0 ;  /* 0x000000040500780c */ /* 0x000fe40004701270 */
[----:B------:R-:W-:-:S04]  /*0500*/  FSETP.NAN.AND P1, PT, R16, R16, PT ;  /* 0x000000101000720b */ /* 0x000fc80003f28000 */
[----:B------:R-:W-:-:S04]  /*0510*/  @!P2 FSEL R16, R16, R15, P1 ;  /* 0x0000000f1010a208 */ /* 0x000fc80000800000 */
[----:B------:R-:W-:-:S04]  /*0520*/  FSETP.GT.AND P1, PT, R19, R16, PT ;  /* 0x000000101300720b */ /* 0x000fc80003f24000 */
[----:B------:R-:W-:Y:S01]  /*0530*/  @!P3 FSEL R19, R19, R16, P1 ;  /* 0x000000101313b208 */ /* 0x000fe20000800000 */
[----:B------:R-:W-:Y:S08]  /*0540*/  @!P0 EXIT ;  /* 0x000000000000894d */ /* 0x000ff00003800000 */
[----:B------:R-:W-:Y:S01]  /*0550*/  STG.E desc[UR4][R2.64], R19 ;  /* 0x0000001302007986 */ /* 0x000fe2000c101904 */
[----:B------:R-:W-:Y:S05]  /*0560*/  EXIT ;  /* 0x000000000000794d */ /* 0x000fea0003800000 */
.L_x_0:
[----:B------:R-:W-:-:S00]  /*0570*/  BRA `(.L_x_0) ;  /* 0xfffffffc00fc7947 */ /* 0x000fc0000383ffff */
[----:B------:R-:W-:-:S00]  /*0580*/  NOP ;  /* 0x0000000000007918 */ /* 0x000fc00000000000 */
[----:B------:R-:W-:-:S00]  /*0590*/  NOP ;  /* 0x0000000000007918 */ /* 0x000fc00000000000 */
[----:B------:R-:W-:-:S00]  /*05a0*/  NOP ;  /* 0x0000000000007918 */ /* 0x000fc00000000000 */
[----:B------:R-:W-:-:S00]  /*05b0*/  NOP ;  /* 0x0000000000007918 */ /* 0x000fc00000000000 */
[----:B------:R-:W-:-:S00]  /*05c0*/  NOP ;  /* 0x0000000000007918 */ /* 0x000fc00000000000 */
[----:B------:R-:W-:-:S00]  /*05d0*/  NOP ;  /* 0x0000000000007918 */ /* 0x000fc00000000000 */
[----:B------:R-:W-:-:S00]  /*05e0*/  NOP ;  /* 0x0000000000007918 */ /* 0x000fc00000000000 */
[----:B------:R-:W-:-:S00]  /*05f0*/  NOP ;  /* 0x0000000000007918 */ /* 0x000fc00000000000 */
.L_x_1:


//--------------------- .nv.constant0.triton_poi_fused_max_1 --------------------------
	.section	.nv.constant0.triton_poi_fused_max_1,"a",@progbits
	.sectionflags	@""
	.align	4
.nv.constant0.triton_poi_fused_max_1:
	.zero		548
